//
// Generated by NVIDIA NVVM Compiler
//
// Compiler Build ID: CL-36424714
// Cuda compilation tools, release 13.0, V13.0.88
// Based on NVVM 20.0.0
//

.version 9.0
.target sm_100
.address_size 64

	// .globl	_Z14hello_from_gpuv
.extern .func  (.param .b32 func_retval0) vprintf
(
	.param .b64 vprintf_param_0,
	.param .b64 vprintf_param_1
)
;
.global .align 1 .b8 $str[21] = {72, 101, 108, 108, 111, 32, 102, 114, 111, 109, 32, 116, 104, 101, 32, 71, 80, 85, 33, 10};

.visible .entry _Z14hello_from_gpuv()
{
	.reg .b32 	%r<3>;
	.reg .b64 	%rd<3>;

	mov.u64 	%rd1, $str;
	cvta.global.u64 	%rd2, %rd1;
	{ // callseq 0, 0
	.param .b64 param0;
	st.param.b64 	[param0], %rd2;
	.param .b64 param1;
	st.param.b64 	[param1], 0;
	.param .b32 retval0;
	call.uni (retval0), 
	vprintf, 
	(
	param0, 
	param1
	);
	ld.param.b32 	%r1, [retval0];
	} // callseq 0
	ret;

}


// ===== COMPILED SASS (sm_100) =====

	.target	sm_100

	.elftype	@"ET_EXEC"


//--------------------- .note.nv.tkinfo           --------------------------
	.section	.note.nv.tkinfo,"",@"SHT_NOTE"
	.sectionflags	@"SHF_NOTE_NV_TKINFO"
	.tkinfo
        /*0018*/ 	.word	0x00000002
        /*0030*/ 	.string	""
        /*0030*/ 	.string	"ptxas"
        /*0030*/ 	.string	"Cuda compilation tools, release 13.0, V13.0.88"
        /*0030*/ 	.string	"Build cuda_13.0.r13.0/compiler.36424714_0"
        /*0030*/ 	.string	"-arch sm_100 -m 64 "



//--------------------- .note.nv.cuinfo           --------------------------
	.section	.note.nv.cuinfo,"",@"SHT_NOTE"
	.sectionflags	@"SHF_NOTE_NV_CUINFO"
        /*0018*/ 	.short	0x0002
        /*001a*/ 	.short	0x0064
        /*001c*/ 	.short	0x0082
	.zero		2


//--------------------- .nv.info                  --------------------------
	.section	.nv.info,"",@"SHT_CUDA_INFO"
	.align	4


	//----- nvinfo : EIATTR_REGCOUNT
	.align		4
        /*0000*/ 	.byte	0x04, 0x2f
        /*0002*/ 	.short	(.L_2 - .L_1)
	.align		4
.L_1:
        /*0004*/ 	.word	index@(_Z14hello_from_gpuv)
        /*0008*/ 	.word	0x00000018


	//----- nvinfo : EIATTR_FRAME_SIZE
	.align		4
.L_2:
        /*000c*/ 	.byte	0x04, 0x11
        /*000e*/ 	.short	(.L_4 - .L_3)
	.align		4
.L_3:
        /*0010*/ 	.word	index@(_Z14hello_from_gpuv)
        /*0014*/ 	.word	0x00000000


	//----- nvinfo : EIATTR_MIN_STACK_SIZE
	.align		4
.L_4:
        /*0018*/ 	.byte	0x04, 0x12
        /*001a*/ 	.short	(.L_6 - .L_5)
	.align		4
.L_5:
        /*001c*/ 	.word	index@(_Z14hello_from_gpuv)
        /*0020*/ 	.word	0x00000000
.L_6:


//--------------------- .nv.compat                --------------------------
	.section	.nv.compat,"",@"SHT_CUDA_COMPAT_INFO"
	.align	4
        /*0000*/ 	.byte	0x02, 0x09, 0x00, 0x00, 0x02, 0x02, 0x01, 0x00, 0x02, 0x05, 0x05, 0x00, 0x03, 0x07, 0x01, 0x01
        /*0010*/ 	.byte	0x02, 0x03, 0x00, 0x00, 0x02, 0x06, 0x01, 0x00, 0x04, 0x0b, 0x08, 0x00, 0x09, 0x00, 0x00, 0x00
        /*0020*/ 	.byte	0x00, 0x00, 0x00, 0x00


//--------------------- .nv.info._Z14hello_from_gpuv --------------------------
	.section	.nv.info._Z14hello_from_gpuv,"",@"SHT_CUDA_INFO"
	.sectionflags	@""
	.align	4


	//----- nvinfo : EIATTR_CUDA_API_VERSION
	.align		4
        /*0000*/ 	.byte	0x04, 0x37
        /*0002*/ 	.short	(.L_8 - .L_7)
.L_7:
        /*0004*/ 	.word	0x00000082


	//----- nvinfo : EIATTR_SPARSE_MMA_MASK
	.align		4
.L_8:
        /*0008*/ 	.byte	0x03, 0x50
        /*000a*/ 	.short	0x0000


	//----- nvinfo : EIATTR_MAXREG_COUNT
	.align		4
        /*000c*/ 	.byte	0x03, 0x1b
        /*000e*/ 	.short	0x00ff


	//----- nvinfo : EIATTR_EXTERNS
	.align		4
        /*0010*/ 	.byte	0x04, 0x0f
        /*0012*/ 	.short	(.L_10 - .L_9)


	//   ....[0]....
	.align		4
.L_9:
        /*0014*/ 	.word	index@(vprintf)


	//----- nvinfo : EIATTR_MERCURY_ISA_VERSION
	.align		4
.L_10:
        /*0018*/ 	.byte	0x03, 0x5f
        /*001a*/ 	.short	0x0101


	//----- nvinfo : EIATTR_VRC_CTA_INIT_COUNT
	.align		4
        /*001c*/ 	.byte	0x02, 0x4a
	.zero		1
	.zero		1


	//----- nvinfo : EIATTR_SYSCALL_OFFSETS
	.align		4
        /*0020*/ 	.byte	0x04, 0x46
        /*0022*/ 	.short	(.L_12 - .L_11)


	//   ....[0]....
.L_11:
        /*0024*/ 	.word	0x00000080


	//----- nvinfo : EIATTR_EXIT_INSTR_OFFSETS
	.align		4
.L_12:
        /*0028*/ 	.byte	0x04, 0x1c
        /*002a*/ 	.short	(.L_14 - .L_13)


	//   ....[0]....
.L_13:
        /*002c*/ 	.word	0x00000090


	//----- nvinfo : EIATTR_SW_WAR
	.align		4
.L_14:
        /*0030*/ 	.byte	0x04, 0x36
        /*0032*/ 	.short	(.L_16 - .L_15)
.L_15:
        /*0034*/ 	.word	0x00000008
.L_16:


//--------------------- .nv.callgraph             --------------------------
	.section	.nv.callgraph,"",@"SHT_CUDA_CALLGRAPH"
	.align	4
	.sectionentsize	8
	.align		4
        /*0000*/ 	.word	0x00000000
	.align		4
        /*0004*/ 	.word	0xffffffff
	.align		4
        /*0008*/ 	.word	index@(_Z14hello_from_gpuv)
	.align		4
        /*000c*/ 	.word	index@(vprintf)
	.align		4
        /*0010*/ 	.word	0x00000000
	.align		4
        /*0014*/ 	.word	0xfffffffe
	.align		4
        /*0018*/ 	.word	0x00000000
	.align		4
        /*001c*/ 	.word	0xfffffffd
	.align		4
        /*0020*/ 	.word	0x00000000
	.align		4
        /*0024*/ 	.word	0xfffffffc


//--------------------- .nv.constant4             --------------------------
	.section	.nv.constant4,"a",@progbits
	.align	8
	.align		8
.nv.constant4:
        /*0000*/ 	.dword	vprintf
	.align		8
        /*0008*/ 	.dword	$str


//--------------------- .text._Z14hello_from_gpuv --------------------------
	.section	.text._Z14hello_from_gpuv,"ax",@progbits
	.align	128
        .global         _Z14hello_from_gpuv
        .type           _Z14hello_from_gpuv,@function
        .size           _Z14hello_from_gpuv,(.L_x_2 - _Z14hello_from_gpuv)
        .other          _Z14hello_from_gpuv,@"STO_CUDA_ENTRY STV_DEFAULT"
_Z14hello_from_gpuv:
.text._Z14hello_from_gpuv:
[----:B------:R-:W0:Y:S01]  /*0000*/  LDC R1, c[0x0][0x37c] ;  /* 0x0000df00ff017b82 */ /* 0x000e220000000800 */
[----:B------:R-:W-:Y:S01]  /*0010*/  MOV R0, 0x0 ;  /* 0x0000000000007802 */ /* 0x000fe20000000f00 */
[----:B------:R-:W1:Y:S01]  /*0020*/  LDCU.64 UR4, c[0x4][0x8] ;  /* 0x01000100ff0477ac */ /* 0x000e620008000a00 */
[----:B------:R-:W-:-:S05]  /*0030*/  CS2R R6, SRZ ;  /* 0x0000000000067805 */ /* 0x000fca000001ff00 */
[----:B------:R2:W3:Y:S01]  /*0040*/  LDC.64 R2, c[0x4][R0] ;  /* 0x0100000000027b82 */ /* 0x0004e20000000a00 */
[----:B-1----:R-:W-:Y:S02]  /*0050*/  IMAD.U32 R4, RZ, RZ, UR4 ;  /* 0x00000004ff047e24 */ /* 0x002fe4000f8e00ff */
[----:B--2---:R-:W-:-:S07]  /*0060*/  IMAD.U32 R5, RZ, RZ, UR5 ;  /* 0x00000005ff057e24 */ /* 0x004fce000f8e00ff */
[----:B------:R-:W-:-:S07]  /*0070*/  LEPC R20, `(.L_x_0) ;  /* 0x000000001014794e */ /* 0x000fce0000000000 */
[----:B0--3--:R-:W-:Y:S05]  /*0080*/  CALL.ABS.NOINC R2 ;  /* 0x0000000002007343 */ /* 0x009fea0003c00000 */
.L_x_0:
[----:B------:R-:W-:Y:S05]  /*0090*/  EXIT ;  /* 0x000000000000794d */ /* 0x000fea0003800000 */
.L_x_1:
[----:B------:R-:W-:-:S00]  /*00a0*/  BRA `(.L_x_1) ;  /* 0xfffffffc00fc7947 */ /* 0x000fc0000383ffff */
[----:B------:R-:W-:-:S00]  /*00b0*/  NOP ;  /* 0x0000000000007918 */ /* 0x000fc00000000000 */
        /* <DEDUP_REMOVED lines=12> */
.L_x_2:


//--------------------- .nv.global.init           --------------------------
	.section	.nv.global.init,"aw",@progbits
.nv.global.init:
	.type		$str,@object
	.size		$str,(.L_0 - $str)
$str:
        /*0000*/ 	.byte	0x48, 0x65, 0x6c, 0x6c, 0x6f, 0x20, 0x66, 0x72, 0x6f, 0x6d, 0x20, 0x74, 0x68, 0x65, 0x20, 0x47
        /*0010*/ 	.byte	0x50, 0x55, 0x21, 0x0a, 0x00
.L_0:


//--------------------- .nv.shared.reserved.0     --------------------------
	.section	.nv.shared.reserved.0,"aw",@nobits
	.weak		__nv_reservedSMEM_offset_0_alias
	.size		__nv_reservedSMEM_offset_0_alias, 0, 64
	.other		__nv_reservedSMEM_offset_0_alias,@"STO_CUDA_RESERVED_SHARED STV_DEFAULT"
__nv_reservedSMEM_offset_0_alias:
	.zero		0
	.zero		64


//--------------------- .nv.constant0._Z14hello_from_gpuv --------------------------
	.section	.nv.constant0._Z14hello_from_gpuv,"a",@progbits
	.sectionflags	@""
	.align	4
.nv.constant0._Z14hello_from_gpuv:
	.zero		896


//--------------------- SYMBOLS --------------------------

	.type		.nv.reservedSmem.offset0,@object
	.size		.nv.reservedSmem.offset0,0x4
	.type		vprintf,@function
